//
// Generated by NVIDIA NVVM Compiler
//
// Compiler Build ID: CL-36424714
// Cuda compilation tools, release 13.0, V13.0.88
// Based on NVVM 20.0.0
//

.version 9.0
.target sm_100
.address_size 64

	// .globl	_Z5triadPfS_S_f

.visible .entry _Z5triadPfS_S_f(
	.param .u64 .ptr .align 1 _Z5triadPfS_S_f_param_0,
	.param .u64 .ptr .align 1 _Z5triadPfS_S_f_param_1,
	.param .u64 .ptr .align 1 _Z5triadPfS_S_f_param_2,
	.param .f32 _Z5triadPfS_S_f_param_3
)
{
	.reg .b32 	%r<5>;
	.reg .b32 	%f<5>;
	.reg .b64 	%rd<11>;

	ld.param.u64 	%rd1, [_Z5triadPfS_S_f_param_0];
	ld.param.u64 	%rd2, [_Z5triadPfS_S_f_param_1];
	ld.param.u64 	%rd3, [_Z5triadPfS_S_f_param_2];
	ld.param.f32 	%f1, [_Z5triadPfS_S_f_param_3];
	cvta.to.global.u64 	%rd4, %rd3;
	cvta.to.global.u64 	%rd5, %rd2;
	cvta.to.global.u64 	%rd6, %rd1;
	mov.u32 	%r1, %tid.x;
	mov.u32 	%r2, %ctaid.x;
	mov.u32 	%r3, %ntid.x;
	mad.lo.s32 	%r4, %r2, %r3, %r1;
	mul.wide.s32 	%rd7, %r4, 4;
	add.s64 	%rd8, %rd6, %rd7;
	ld.global.f32 	%f2, [%rd8];
	add.s64 	%rd9, %rd5, %rd7;
	ld.global.f32 	%f3, [%rd9];
	fma.rn.f32 	%f4, %f1, %f3, %f2;
	add.s64 	%rd10, %rd4, %rd7;
	st.global.f32 	[%rd10], %f4;
	ret;

}


// ===== COMPILED SASS (sm_100) =====

	.target	sm_100

	.elftype	@"ET_EXEC"


//--------------------- .note.nv.tkinfo           --------------------------
	.section	.note.nv.tkinfo,"",@"SHT_NOTE"
	.sectionflags	@"SHF_NOTE_NV_TKINFO"
	.tkinfo
        /*0018*/ 	.word	0x00000002
        /*0030*/ 	.string	""
        /*0030*/ 	.string	"ptxas"
        /*0030*/ 	.string	"Cuda compilation tools, release 13.0, V13.0.88"
        /*0030*/ 	.string	"Build cuda_13.0.r13.0/compiler.36424714_0"
        /*0030*/ 	.string	"-arch sm_100 -m 64 "



//--------------------- .note.nv.cuinfo           --------------------------
	.section	.note.nv.cuinfo,"",@"SHT_NOTE"
	.sectionflags	@"SHF_NOTE_NV_CUINFO"
        /*0018*/ 	.short	0x0002
        /*001a*/ 	.short	0x0064
        /*001c*/ 	.short	0x0082
	.zero		2


//--------------------- .nv.info                  --------------------------
	.section	.nv.info,"",@"SHT_CUDA_INFO"
	.align	4


	//----- nvinfo : EIATTR_REGCOUNT
	.align		4
        /*0000*/ 	.byte	0x04, 0x2f
        /*0002*/ 	.short	(.L_1 - .L_0)
	.align		4
.L_0:
        /*0004*/ 	.word	index@(_Z5triadPfS_S_f)
        /*0008*/ 	.word	0x0000000c


	//----- nvinfo : EIATTR_FRAME_SIZE
	.align		4
.L_1:
        /*000c*/ 	.byte	0x04, 0x11
        /*000e*/ 	.short	(.L_3 - .L_2)
	.align		4
.L_2:
        /*0010*/ 	.word	index@(_Z5triadPfS_S_f)
        /*0014*/ 	.word	0x00000000


	//----- nvinfo : EIATTR_MIN_STACK_SIZE
	.align		4
.L_3:
        /*0018*/ 	.byte	0x04, 0x12
        /*001a*/ 	.short	(.L_5 - .L_4)
	.align		4
.L_4:
        /*001c*/ 	.word	index@(_Z5triadPfS_S_f)
        /*0020*/ 	.word	0x00000000
.L_5:


//--------------------- .nv.compat                --------------------------
	.section	.nv.compat,"",@"SHT_CUDA_COMPAT_INFO"
	.align	4
        /*0000*/ 	.byte	0x02, 0x09, 0x00, 0x00, 0x02, 0x02, 0x01, 0x00, 0x02, 0x05, 0x05, 0x00, 0x03, 0x07, 0x01, 0x01
        /*0010*/ 	.byte	0x02, 0x03, 0x00, 0x00, 0x02, 0x06, 0x01, 0x00, 0x04, 0x0b, 0x08, 0x00, 0x09, 0x00, 0x00, 0x00
        /*0020*/ 	.byte	0x00, 0x00, 0x00, 0x00


//--------------------- .nv.info._Z5triadPfS_S_f  --------------------------
	.section	.nv.info._Z5triadPfS_S_f,"",@"SHT_CUDA_INFO"
	.sectionflags	@""
	.align	4


	//----- nvinfo : EIATTR_CUDA_API_VERSION
	.align		4
        /*0000*/ 	.byte	0x04, 0x37
        /*0002*/ 	.short	(.L_7 - .L_6)
.L_6:
        /*0004*/ 	.word	0x00000082


	//----- nvinfo : EIATTR_KPARAM_INFO
	.align		4
.L_7:
        /*0008*/ 	.byte	0x04, 0x17
        /*000a*/ 	.short	(.L_9 - .L_8)
.L_8:
        /*000c*/ 	.word	0x00000000
        /*0010*/ 	.short	0x0003
        /*0012*/ 	.short	0x0018
        /*0014*/ 	.byte	0x00, 0xf0, 0x11, 0x00


	//----- nvinfo : EIATTR_KPARAM_INFO
	.align		4
.L_9:
        /*0018*/ 	.byte	0x04, 0x17
        /*001a*/ 	.short	(.L_11 - .L_10)
.L_10:
        /*001c*/ 	.word	0x00000000
        /*0020*/ 	.short	0x0002
        /*0022*/ 	.short	0x0010
        /*0024*/ 	.byte	0x00, 0xf5, 0x21, 0x00


	//----- nvinfo : EIATTR_KPARAM_INFO
	.align		4
.L_11:
        /*0028*/ 	.byte	0x04, 0x17
        /*002a*/ 	.short	(.L_13 - .L_12)
.L_12:
        /*002c*/ 	.word	0x00000000
        /*0030*/ 	.short	0x0001
        /*0032*/ 	.short	0x0008
        /*0034*/ 	.byte	0x00, 0xf5, 0x21, 0x00


	//----- nvinfo : EIATTR_KPARAM_INFO
	.align		4
.L_13:
        /*0038*/ 	.byte	0x04, 0x17
        /*003a*/ 	.short	(.L_15 - .L_14)
.L_14:
        /*003c*/ 	.word	0x00000000
        /*0040*/ 	.short	0x0000
        /*0042*/ 	.short	0x0000
        /*0044*/ 	.byte	0x00, 0xf5, 0x21, 0x00


	//----- nvinfo : EIATTR_SPARSE_MMA_MASK
	.align		4
.L_15:
        /*0048*/ 	.byte	0x03, 0x50
        /*004a*/ 	.short	0x0000


	//----- nvinfo : EIATTR_MAXREG_COUNT
	.align		4
        /*004c*/ 	.byte	0x03, 0x1b
        /*004e*/ 	.short	0x00ff


	//----- nvinfo : EIATTR_MERCURY_ISA_VERSION
	.align		4
        /*0050*/ 	.byte	0x03, 0x5f
        /*0052*/ 	.short	0x0101


	//----- nvinfo : EIATTR_VRC_CTA_INIT_COUNT
	.align		4
        /*0054*/ 	.byte	0x02, 0x4a
	.zero		1
	.zero		1


	//----- nvinfo : EIATTR_EXIT_INSTR_OFFSETS
	.align		4
        /*0058*/ 	.byte	0x04, 0x1c
        /*005a*/ 	.short	(.L_17 - .L_16)


	//   ....[0]....
.L_16:
        /*005c*/ 	.word	0x00000110


	//----- nvinfo : EIATTR_CBANK_PARAM_SIZE
	.align		4
.L_17:
        /*0060*/ 	.byte	0x03, 0x19
        /*0062*/ 	.short	0x001c


	//----- nvinfo : EIATTR_PARAM_CBANK
	.align		4
        /*0064*/ 	.byte	0x04, 0x0a
        /*0066*/ 	.short	(.L_19 - .L_18)
	.align		4
.L_18:
        /*0068*/ 	.word	index@(.nv.constant0._Z5triadPfS_S_f)
        /*006c*/ 	.short	0x0380
        /*006e*/ 	.short	0x001c


	//----- nvinfo : EIATTR_SW_WAR
	.align		4
.L_19:
        /*0070*/ 	.byte	0x04, 0x36
        /*0072*/ 	.short	(.L_21 - .L_20)
.L_20:
        /*0074*/ 	.word	0x00000008
.L_21:


//--------------------- .nv.callgraph             --------------------------
	.section	.nv.callgraph,"",@"SHT_CUDA_CALLGRAPH"
	.align	4
	.sectionentsize	8
	.align		4
        /*0000*/ 	.word	0x00000000
	.align		4
        /*0004*/ 	.word	0xffffffff
	.align		4
        /*0008*/ 	.word	0x00000000
	.align		4
        /*000c*/ 	.word	0xfffffffe
	.align		4
        /*0010*/ 	.word	0x00000000
	.align		4
        /*0014*/ 	.word	0xfffffffd
	.align		4
        /*0018*/ 	.word	0x00000000
	.align		4
        /*001c*/ 	.word	0xfffffffc


//--------------------- .text._Z5triadPfS_S_f     --------------------------
	.section	.text._Z5triadPfS_S_f,"ax",@progbits
	.align	128
        .global         _Z5triadPfS_S_f
        .type           _Z5triadPfS_S_f,@function
        .size           _Z5triadPfS_S_f,(.L_x_1 - _Z5triadPfS_S_f)
        .other          _Z5triadPfS_S_f,@"STO_CUDA_ENTRY STV_DEFAULT"
_Z5triadPfS_S_f:
.text._Z5triadPfS_S_f:
[----:B------:R-:W-:Y:S01]  /*0000*/  LDC R1, c[0x0][0x37c] ;  /* 0x0000df00ff017b82 */ /* 0x000fe20000000800 */
[----:B------:R-:W0:Y:S07]  /*0010*/  S2R R9, SR_TID.X ;  /* 0x0000000000097919 */ /* 0x000e2e0000002100 */
[----:B------:R-:W0:Y:S01]  /*0020*/  S2UR UR6, SR_CTAID.X ;  /* 0x00000000000679c3 */ /* 0x000e220000002500 */
[----:B------:R-:W1:Y:S07]  /*0030*/  LDCU.64 UR4, c[0x0][0x358] ;  /* 0x00006b00ff0477ac */ /* 0x000e6e0008000a00 */
[----:B------:R-:W0:Y:S08]  /*0040*/  LDC R0, c[0x0][0x360] ;  /* 0x0000d800ff007b82 */ /* 0x000e300000000800 */
[----:B------:R-:W2:Y:S08]  /*0050*/  LDC.64 R2, c[0x0][0x380] ;  /* 0x0000e000ff027b82 */ /* 0x000eb00000000a00 */
[----:B------:R-:W3:Y:S01]  /*0060*/  LDC.64 R4, c[0x0][0x388] ;  /* 0x0000e200ff047b82 */ /* 0x000ee20000000a00 */
[----:B0-----:R-:W-:-:S07]  /*0070*/  IMAD R9, R0, UR6, R9 ;  /* 0x0000000600097c24 */ /* 0x001fce000f8e0209 */
[----:B------:R-:W0:Y:S01]  /*0080*/  LDC.64 R6, c[0x0][0x390] ;  /* 0x0000e400ff067b82 */ /* 0x000e220000000a00 */
[----:B------:R-:W4:Y:S01]  /*0090*/  LDCU UR6, c[0x0][0x398] ;  /* 0x00007300ff0677ac */ /* 0x000f220008000800 */
[----:B--2---:R-:W-:-:S06]  /*00a0*/  IMAD.WIDE R2, R9, 0x4, R2 ;  /* 0x0000000409027825 */ /* 0x004fcc00078e0202 */
[----:B-1----:R-:W4:Y:S01]  /*00b0*/  LDG.E R2, desc[UR4][R2.64] ;  /* 0x0000000402027981 */ /* 0x002f22000c1e1900 */
[----:B---3--:R-:W-:-:S06]  /*00c0*/  IMAD.WIDE R4, R9, 0x4, R4 ;  /* 0x0000000409047825 */ /* 0x008fcc00078e0204 */
[----:B------:R-:W4:Y:S01]  /*00d0*/  LDG.E R5, desc[UR4][R4.64] ;  /* 0x0000000404057981 */ /* 0x000f22000c1e1900 */
[----:B0-----:R-:W-:-:S04]  /*00e0*/  IMAD.WIDE R6, R9, 0x4, R6 ;  /* 0x0000000409067825 */ /* 0x001fc800078e0206 */
[----:B----4-:R-:W-:-:S05]  /*00f0*/  FFMA R9, R5, UR6, R2 ;  /* 0x0000000605097c23 */ /* 0x010fca0008000002 */
[----:B------:R-:W-:Y:S01]  /*0100*/  STG.E desc[UR4][R6.64], R9 ;  /* 0x0000000906007986 */ /* 0x000fe2000c101904 */
[----:B------:R-:W-:Y:S05]  /*0110*/  EXIT ;  /* 0x000000000000794d */ /* 0x000fea0003800000 */
.L_x_0:
[----:B------:R-:W-:-:S00]  /*0120*/  BRA `(.L_x_0) ;  /* 0xfffffffc00fc7947 */ /* 0x000fc0000383ffff */
[----:B------:R-:W-:-:S00]  /*0130*/  NOP ;  /* 0x0000000000007918 */ /* 0x000fc00000000000 */
        /* <DEDUP_REMOVED lines=12> */
.L_x_1:


//--------------------- .nv.shared.reserved.0     --------------------------
	.section	.nv.shared.reserved.0,"aw",@nobits
	.weak		__nv_reservedSMEM_offset_0_alias
	.size		__nv_reservedSMEM_offset_0_alias, 0, 64
	.other		__nv_reservedSMEM_offset_0_alias,@"STO_CUDA_RESERVED_SHARED STV_DEFAULT"
__nv_reservedSMEM_offset_0_alias:
	.zero		0
	.zero		64


//--------------------- .nv.constant0._Z5triadPfS_S_f --------------------------
	.section	.nv.constant0._Z5triadPfS_S_f,"a",@progbits
	.sectionflags	@""
	.align	4
.nv.constant0._Z5triadPfS_S_f:
	.zero		924


//--------------------- SYMBOLS --------------------------

	.type		.nv.reservedSmem.offset0,@object
	.size		.nv.reservedSmem.offset0,0x4
